	.headerflags	@"EF_CUDA_TEXMODE_UNIFIED EF_CUDA_64BIT_ADDRESS EF_CUDA_ACCELERATORS EF_CUDA_SM90 EF_CUDA_VIRTUAL_SM(EF_CUDA_SM90)"
	.elftype	@"ET_EXEC"


//--------------------- .nv.info                  --------------------------
	.section	.nv.info,"",@"SHT_CUDA_INFO"
	.align	4


	//----- nvinfo : EIATTR_REGCOUNT
	.align		4
        /*0000*/ 	.byte	0x04, 0x2f
        /*0002*/ 	.short	(.L_3 - .L_2)
	.align		4
.L_2:
        /*0004*/ 	.word	index@(triton_poi_fused__native_batch_norm_legit_no_training_relu_25)
        /*0008*/ 	.word	0x00000011


	//----- nvinfo : EIATTR_MIN_STACK_SIZE
	.align		4
.L_3:
        /*000c*/ 	.byte	0x04, 0x12
        /*000e*/ 	.short	(.L_5 - .L_4)
	.align		4
.L_4:
        /*0010*/ 	.word	index@(triton_poi_fused__native_batch_norm_legit_no_training_relu_25)
        /*0014*/ 	.word	0x00000000


	//----- nvinfo : EIATTR_FRAME_SIZE
	.align		4
.L_5:
        /*0018*/ 	.byte	0x04, 0x11
        /*001a*/ 	.short	(.L_7 - .L_6)
	.align		4
.L_6:
        /*001c*/ 	.word	index@(triton_poi_fused__native_batch_norm_legit_no_training_relu_25)
        /*0020*/ 	.word	0x00000000


	//----- nvinfo : EIATTR_MIN_STACK_SIZE
	.align		4
.L_7:
        /*0024*/ 	.byte	0x04, 0x12
        /*0026*/ 	.short	(.L_9 - .L_8)
	.align		4
.L_8:
        /*0028*/ 	.word	index@(triton_poi_fused__native_batch_norm_legit_no_training_relu_25)
        /*002c*/ 	.word	0x00000000
.L_9:


//--------------------- .nv.info.triton_poi_fused__native_batch_norm_legit_no_training_relu_25 --------------------------
	.section	.nv.info.triton_poi_fused__native_batch_norm_legit_no_training_relu_25,"",@"SHT_CUDA_INFO"
	.sectionflags	@""
	.align	4


	//----- nvinfo : EIATTR_CUDA_API_VERSION
	.align		4
        /*0000*/ 	.byte	0x04, 0x37
        /*0002*/ 	.short	(.L_11 - .L_10)
.L_10:
        /*0004*/ 	.word	0x0000007c


	//----- nvinfo : EIATTR_KPARAM_INFO
	.align		4
.L_11:
        /*0008*/ 	.byte	0x04, 0x17
        /*000a*/ 	.short	(.L_13 - .L_12)
.L_12:
        /*000c*/ 	.word	0x00000000
        /*0010*/ 	.short	0x0006
        /*0012*/ 	.short	0x0030
        /*0014*/ 	.byte	0x00, 0xf0, 0x11, 0x00


	//----- nvinfo : EIATTR_KPARAM_INFO
	.align		4
.L_13:
        /*0018*/ 	.byte	0x04, 0x17
        /*001a*/ 	.short	(.L_15 - .L_14)
.L_14:
        /*001c*/ 	.word	0x00000000
        /*0020*/ 	.short	0x0005
        /*0022*/ 	.short	0x0028
        /*0024*/ 	.byte	0x00, 0xf4, 0x21, 0x00


	//----- nvinfo : EIATTR_KPARAM_INFO
	.align		4
.L_15:
        /*0028*/ 	.byte	0x04, 0x17
        /*002a*/ 	.short	(.L_17 - .L_16)
.L_16:
        /*002c*/ 	.word	0x00000000
        /*0030*/ 	.short	0x0004
        /*0032*/ 	.short	0x0020
        /*0034*/ 	.byte	0x00, 0xf4, 0x21, 0x00


	//----- nvinfo : EIATTR_KPARAM_INFO
	.align		4
.L_17:
        /*0038*/ 	.byte	0x04, 0x17
        /*003a*/ 	.short	(.L_19 - .L_18)
.L_18:
        /*003c*/ 	.word	0x00000000
        /*0040*/ 	.short	0x0003
        /*0042*/ 	.short	0x0018
        /*0044*/ 	.byte	0x00, 0xf4, 0x21, 0x00


	//----- nvinfo : EIATTR_KPARAM_INFO
	.align		4
.L_19:
        /*0048*/ 	.byte	0x04, 0x17
        /*004a*/ 	.short	(.L_21 - .L_20)
.L_20:
        /*004c*/ 	.word	0x00000000
        /*0050*/ 	.short	0x0002
        /*0052*/ 	.short	0x0010
        /*0054*/ 	.byte	0x00, 0xf4, 0x21, 0x00


	//----- nvinfo : EIATTR_KPARAM_INFO
	.align		4
.L_21:
        /*0058*/ 	.byte	0x04, 0x17
        /*005a*/ 	.short	(.L_23 - .L_22)
.L_22:
        /*005c*/ 	.word	0x00000000
        /*0060*/ 	.short	0x0001
        /*0062*/ 	.short	0x0008
        /*0064*/ 	.byte	0x00, 0xf4, 0x21, 0x00


	//----- nvinfo : EIATTR_KPARAM_INFO
	.align		4
.L_23:
        /*0068*/ 	.byte	0x04, 0x17
        /*006a*/ 	.short	(.L_25 - .L_24)
.L_24:
        /*006c*/ 	.word	0x00000000
        /*0070*/ 	.short	0x0000
        /*0072*/ 	.short	0x0000
        /*0074*/ 	.byte	0x00, 0xf4, 0x21, 0x00


	//----- nvinfo : EIATTR_SPARSE_MMA_MASK
	.align		4
.L_25:
        /*0078*/ 	.byte	0x03, 0x50
        /*007a*/ 	.short	0x0000


	//----- nvinfo : EIATTR_MAXREG_COUNT
	.align		4
        /*007c*/ 	.byte	0x03, 0x1b
        /*007e*/ 	.short	0x00ff


	//----- nvinfo : EIATTR_EXIT_INSTR_OFFSETS
	.align		4
        /*0080*/ 	.byte	0x04, 0x1c
        /*0082*/ 	.short	(.L_27 - .L_26)


	//   ....[0]....
.L_26:
        /*0084*/ 	.word	0x00000360


	//----- nvinfo : EIATTR_REQNTID
	.align		4
.L_27:
        /*0088*/ 	.byte	0x04, 0x10
        /*008a*/ 	.short	(.L_29 - .L_28)
.L_28:
        /*008c*/ 	.word	0x00000080
        /*0090*/ 	.word	0x00000001
        /*0094*/ 	.word	0x00000001


	//----- nvinfo : EIATTR_CBANK_PARAM_SIZE
	.align		4
.L_29:
        /*0098*/ 	.byte	0x03, 0x19
        /*009a*/ 	.short	0x0034


	//----- nvinfo : EIATTR_PARAM_CBANK
	.align		4
        /*009c*/ 	.byte	0x04, 0x0a
        /*009e*/ 	.short	(.L_31 - .L_30)
	.align		4
.L_30:
        /*00a0*/ 	.word	index@(.nv.constant0.triton_poi_fused__native_batch_norm_legit_no_training_relu_25)
        /*00a4*/ 	.short	0x0210
        /*00a6*/ 	.short	0x0034


	//----- nvinfo : EIATTR_SW_WAR
	.align		4
.L_31:
        /*00a8*/ 	.byte	0x04, 0x36
        /*00aa*/ 	.short	(.L_33 - .L_32)
.L_32:
        /*00ac*/ 	.word	0x00000008
.L_33:


//--------------------- .nv.callgraph             --------------------------
	.section	.nv.callgraph,"",@"SHT_CUDA_CALLGRAPH"
	.align	4
	.sectionentsize	8
	.align		4
        /*0000*/ 	.word	0x00000000
	.align		4
        /*0004*/ 	.word	0xffffffff
	.align		4
        /*0008*/ 	.word	0x00000000
	.align		4
        /*000c*/ 	.word	0xfffffffe
	.align		4
        /*0010*/ 	.word	0x00000000
	.align		4
        /*0014*/ 	.word	0xfffffffd
	.align		4
        /*0018*/ 	.word	0x00000000
	.align		4
        /*001c*/ 	.word	0xfffffffc


//--------------------- .nv.constant4             --------------------------
	.section	.nv.constant4,"a",@progbits
	.align	8
	.align		8
.nv.constant4:
        /*0000*/ 	.dword	_$_str
	.align		8
        /*0008*/ 	.dword	_$_str_$_2


//--------------------- .text.triton_poi_fused__native_batch_norm_legit_no_training_relu_25 --------------------------
	.section	.text.triton_poi_fused__native_batch_norm_legit_no_training_relu_25,"ax",@progbits
	.align	128
        .global         triton_poi_fused__native_batch_norm_legit_no_training_relu_25
        .type           triton_poi_fused__native_batch_norm_legit_no_training_relu_25,@function
        .size           triton_poi_fused__native_batch_norm_legit_no_training_relu_25,(.L_x_1 - triton_poi_fused__native_batch_norm_legit_no_training_relu_25)
        .other          triton_poi_fused__native_batch_norm_legit_no_training_relu_25,@"STO_CUDA_ENTRY STV_DEFAULT"
triton_poi_fused__native_batch_norm_legit_no_training_relu_25:
.text.triton_poi_fused__native_batch_norm_legit_no_training_relu_25:
[----:B------:R-:W-:Y:S01]  /*0000*/  LDC R1, c[0x0][0x28] ;  /* 0x00000a00ff017b82 */ /* 0x000fe20000000800 */
[----:B------:R-:W1:Y:S07]  /*0010*/  S2R R0, SR_TID.X ;  /* 0x0000000000007919 */ /* 0x000e6e0000002100 */
[----:B------:R-:W2:Y:S01]  /*0020*/  LDC.64 R6, c[0x0][0x220] ;  /* 0x00008800ff067b82 */ /* 0x000ea20000000a00 */
[----:B------:R-:W-:Y:S01]  /*0030*/  ULDC.64 UR4, c[0x0][0x208] ;  /* 0x0000820000047ab9 */ /* 0x000fe20000000a00 */
[----:B------:R-:W3:Y:S06]  /*0040*/  S2R R5, SR_CTAID.X ;  /* 0x0000000000057919 */ /* 0x000eec0000002500 */
[----:B------:R-:W4:Y:S08]  /*0050*/  LDC.64 R8, c[0x0][0x228] ;  /* 0x00008a00ff087b82 */ /* 0x000f300000000a00 */
[----:B------:R-:W5:Y:S01]  /*0060*/  LDC.64 R10, c[0x0][0x230] ;  /* 0x00008c00ff0a7b82 */ /* 0x000f620000000a00 */
[----:B-1----:R-:W-:-:S02]  /*0070*/  SHF.L.U32 R0, R0, 0x1, RZ ;  /* 0x0000000100007819 */ /* 0x002fc400000006ff */
[----:B---3--:R-:W-:Y:S02]  /*0080*/  SHF.R.S32.HI R3, RZ, 0x17, R5 ;  /* 0x00000017ff037819 */ /* 0x008fe40000011405 */
[----:B------:R-:W-:Y:S02]  /*0090*/  LOP3.LUT R0, R0, 0xfe, RZ, 0xc0, !PT ;  /* 0x000000fe00007812 */ /* 0x000fe400078ec0ff */
[----:B------:R-:W-:Y:S02]  /*00a0*/  SGXT R3, R3, 0x1 ;  /* 0x000000010303781a */ /* 0x000fe40000000200 */
[----:B------:R-:W-:Y:S02]  /*00b0*/  LEA R0, R5, R0, 0x8 ;  /* 0x0000000005007211 */ /* 0x000fe400078e40ff */
[----:B------:R-:W1:Y:S02]  /*00c0*/  LDC.64 R4, c[0x0][0x218] ;  /* 0x00008600ff047b82 */ /* 0x000e640000000a00 */
[----:B------:R-:W-:-:S04]  /*00d0*/  LEA.HI R3, R3, R0, RZ, 0x4 ;  /* 0x0000000003037211 */ /* 0x000fc800078f20ff */
[--C-:B------:R-:W-:Y:S02]  /*00e0*/  SHF.R.S32.HI R2, RZ, 0x4, R3.reuse ;  /* 0x00000004ff027819 */ /* 0x100fe40000011403 */
[----:B------:R-:W-:-:S04]  /*00f0*/  SHF.R.S32.HI R3, RZ, 0x1f, R3 ;  /* 0x0000001fff037819 */ /* 0x000fc80000011403 */
[----:B------:R-:W-:-:S04]  /*0100*/  LEA.HI R3, R3, R2, RZ, 0x7 ;  /* 0x0000000203037211 */ /* 0x000fc800078f38ff */
[----:B------:R-:W-:-:S04]  /*0110*/  LOP3.LUT R3, R3, 0xffffff80, RZ, 0xc0, !PT ;  /* 0xffffff8003037812 */ /* 0x000fc800078ec0ff */
[----:B------:R-:W-:Y:S02]  /*0120*/  IADD3 R13, R2, -R3, RZ ;  /* 0x80000003020d7210 */ /* 0x000fe40007ffe0ff */
[----:B------:R-:W3:Y:S03]  /*0130*/  LDC.64 R2, c[0x0][0x210] ;  /* 0x00008400ff027b82 */ /* 0x000ee60000000a00 */
[----:B--2---:R-:W-:-:S06]  /*0140*/  IMAD.WIDE R6, R13, 0x4, R6 ;  /* 0x000000040d067825 */ /* 0x004fcc00078e0206 */
[----:B------:R-:W2:Y:S01]  /*0150*/  LDG.E.EL R6, desc[UR4][R6.64] ;  /* 0x0000000406067981 */ /* 0x000ea2000c2e1900 */
[----:B-1----:R-:W-:-:S05]  /*0160*/  IMAD.WIDE R4, R13, 0x4, R4 ;  /* 0x000000040d047825 */ /* 0x002fca00078e0204 */
[----:B------:R1:W2:Y:S01]  /*0170*/  LDG.E.EL R12, desc[UR4][R4.64] ;  /* 0x00000004040c7981 */ /* 0x0002a2000c2e1900 */
[----:B---3--:R-:W-:Y:S01]  /*0180*/  IMAD.WIDE R2, R0, 0x4, R2 ;  /* 0x0000000400027825 */ /* 0x008fe200078e0202 */
[----:B------:R-:W-:Y:S01]  /*0190*/  HFMA2.MMA R14, -RZ, RZ, 1.625, 0 ;  /* 0x3e800000ff0e7435 */ /* 0x000fe200000001ff */
[----:B-1----:R-:W1:Y:S04]  /*01a0*/  LDC.64 R4, c[0x0][0x238] ;  /* 0x00008e00ff047b82 */ /* 0x002e680000000a00 */
[----:B------:R-:W3:Y:S01]  /*01b0*/  LDG.E.64 R2, desc[UR4][R2.64] ;  /* 0x0000000402027981 */ /* 0x000ee2000c1e1b00 */
[----:B----4-:R-:W-:-:S04]  /*01c0*/  IMAD.WIDE R8, R13, 0x4, R8 ;  /* 0x000000040d087825 */ /* 0x010fc800078e0208 */
[----:B-----5:R-:W-:Y:S02]  /*01d0*/  IMAD.WIDE R10, R13, 0x4, R10 ;  /* 0x000000040d0a7825 */ /* 0x020fe400078e020a */
[----:B------:R-:W4:Y:S04]  /*01e0*/  LDG.E.EL R8, desc[UR4][R8.64] ;  /* 0x0000000408087981 */ /* 0x000f28000c2e1900 */
[----:B------:R-:W4:Y:S01]  /*01f0*/  LDG.E.EL R11, desc[UR4][R10.64] ;  /* 0x000000040a0b7981 */ /* 0x000f22000c2e1900 */
[----:B-1----:R-:W-:-:S04]  /*0200*/  IMAD.WIDE R4, R0, 0x4, R4 ;  /* 0x0000000400047825 */ /* 0x002fc800078e0204 */
[----:B--2---:R-:W-:-:S04]  /*0210*/  FADD R6, R6, 9.9999997473787516356e-06 ;  /* 0x3727c5ac06067421 */ /* 0x004fc80000000000 */
[----:B------:R-:W1:Y:S02]  /*0220*/  MUFU.SQRT R7, R6 ;  /* 0x0000000600077308 */ /* 0x000e640000002000 */
[C---:B-1----:R-:W-:Y:S02]  /*0230*/  FSETP.GT.AND P0, PT, R7.reuse, 8.50705917302346158658e+37, PT ;  /* 0x7e8000000700780b */ /* 0x042fe40003f04000 */
[----:B------:R-:W-:-:S11]  /*0240*/  FSETP.GEU.AND P1, PT, R7, 1.175494350822287508e-38, PT ;  /* 0x008000000700780b */ /* 0x000fd60003f2e000 */
[----:B------:R-:W-:-:S04]  /*0250*/  @P0 FMUL R7, R7, 0.25 ;  /* 0x3e80000007070820 */ /* 0x000fc80000400000 */
[----:B------:R-:W-:-:S06]  /*0260*/  @!P1 FMUL R7, R7, 16777216 ;  /* 0x4b80000007079820 */ /* 0x000fcc0000400000 */
[----:B------:R-:W1:Y:S01]  /*0270*/  MUFU.RCP R7, R7 ;  /* 0x0000000700077308 */ /* 0x000e620000001000 */
[----:B------:R-:W-:Y:S01]  /*0280*/  FSEL R14, R14, 1, P0 ;  /* 0x3f8000000e0e7808 */ /* 0x000fe20000000000 */
[----:B---3--:R-:W-:-:S04]  /*0290*/  FADD R2, R2, -R12 ;  /* 0x8000000c02027221 */ /* 0x008fc80000000000 */
[----:B------:R-:W-:Y:S01]  /*02a0*/  @!P1 FMUL R14, R14, 16777216 ;  /* 0x4b8000000e0e9820 */ /* 0x000fe20000400000 */
[----:B------:R-:W-:-:S03]  /*02b0*/  FADD R3, R3, -R12 ;  /* 0x8000000c03037221 */ /* 0x000fc60000000000 */
[----:B-1----:R-:W-:-:S04]  /*02c0*/  FMUL R14, R7, R14 ;  /* 0x0000000e070e7220 */ /* 0x002fc80000400000 */
[-C--:B------:R-:W-:Y:S01]  /*02d0*/  FMUL R2, R2, R14.reuse ;  /* 0x0000000e02027220 */ /* 0x080fe20000400000 */
[----:B------:R-:W-:-:S03]  /*02e0*/  FMUL R14, R3, R14 ;  /* 0x0000000e030e7220 */ /* 0x000fc60000400000 */
[C-C-:B----4-:R-:W-:Y:S01]  /*02f0*/  FFMA R2, R8.reuse, R2, R11.reuse ;  /* 0x0000000208027223 */ /* 0x150fe2000000000b */
[----:B------:R-:W-:-:S04]  /*0300*/  FFMA R14, R8, R14, R11 ;  /* 0x0000000e080e7223 */ /* 0x000fc8000000000b */
[----:B------:R-:W-:Y:S02]  /*0310*/  FSETP.GEU.AND P0, PT, R2, RZ, PT ;  /* 0x000000ff0200720b */ /* 0x000fe40003f0e000 */
[----:B------:R-:W-:Y:S02]  /*0320*/  FSETP.GEU.AND P1, PT, R14, RZ, PT ;  /* 0x000000ff0e00720b */ /* 0x000fe40003f2e000 */
[----:B------:R-:W-:Y:S02]  /*0330*/  FSEL R2, R2, RZ, P0 ;  /* 0x000000ff02027208 */ /* 0x000fe40000000000 */
[----:B------:R-:W-:-:S05]  /*0340*/  FSEL R3, R14, RZ, P1 ;  /* 0x000000ff0e037208 */ /* 0x000fca0000800000 */
[----:B------:R-:W-:Y:S01]  /*0350*/  STG.E.64 desc[UR4][R4.64], R2 ;  /* 0x0000000204007986 */ /* 0x000fe2000c101b04 */
[----:B------:R-:W-:Y:S05]  /*0360*/  EXIT ;  /* 0x000000000000794d */ /* 0x000fea0003800000 */
.L_x_0:
[----:B------:R-:W-:-:S00]  /*0370*/  BRA `(.L_x_0) ;  /* 0xfffffffc00fc7947 */ /* 0x000fc0000383ffff */
[----:B------:R-:W-:-:S00]  /*0380*/  NOP ;  /* 0x0000000000007918 */ /* 0x000fc00000000000 */
[----:B------:R-:W-:-:S00]  /*0390*/  NOP ;  /* 0x0000000000007918 */ /* 0x000fc00000000000 */
[----:B------:R-:W-:-:S00]  /*03a0*/  NOP ;  /* 0x0000000000007918 */ /* 0x000fc00000000000 */
[----:B------:R-:W-:-:S00]  /*03b0*/  NOP ;  /* 0x0000000000007918 */ /* 0x000fc00000000000 */
[----:B------:R-:W-:-:S00]  /*03c0*/  NOP ;  /* 0x0000000000007918 */ /* 0x000fc00000000000 */
[----:B------:R-:W-:-:S00]  /*03d0*/  NOP ;  /* 0x0000000000007918 */ /* 0x000fc00000000000 */
[----:B------:R-:W-:-:S00]  /*03e0*/  NOP ;  /* 0x0000000000007918 */ /* 0x000fc00000000000 */
[----:B------:R-:W-:-:S00]  /*03f0*/  NOP ;  /* 0x0000000000007918 */ /* 0x000fc00000000000 */
.L_x_1:


//--------------------- .nv.global.init           --------------------------
	.section	.nv.global.init,"aw",@progbits
.nv.global.init:
	.type		_$_str,@object
	.size		_$_str,(_$_str_$_2 - _$_str)
_$_str:
        /*0000*/ 	.byte	0x5f, 0x5f, 0x43, 0x55, 0x44, 0x41, 0x5f, 0x46, 0x54, 0x5a, 0x00
	.type		_$_str_$_2,@object
	.size		_$_str_$_2,(.L_1 - _$_str_$_2)
_$_str_$_2:
        /*000b*/ 	.byte	0x5f, 0x5f, 0x43, 0x55, 0x44, 0x41, 0x5f, 0x50, 0x52, 0x45, 0x43, 0x5f, 0x53, 0x51, 0x52, 0x54
        /*001b*/ 	.byte	0x00
.L_1:


//--------------------- .nv.constant0.triton_poi_fused__native_batch_norm_legit_no_training_relu_25 --------------------------
	.section	.nv.constant0.triton_poi_fused__native_batch_norm_legit_no_training_relu_25,"a",@progbits
	.sectionflags	@""
	.align	4
.nv.constant0.triton_poi_fused__native_batch_norm_legit_no_training_relu_25:
	.zero		580
